	.headerflags	@"EF_CUDA_TEXMODE_UNIFIED EF_CUDA_64BIT_ADDRESS EF_CUDA_ACCELERATORS EF_CUDA_SM90 EF_CUDA_VIRTUAL_SM(EF_CUDA_SM90)"
	.elftype	@"ET_EXEC"


//--------------------- .nv.info                  --------------------------
	.section	.nv.info,"",@"SHT_CUDA_INFO"
	.align	4


	//----- nvinfo : EIATTR_REGCOUNT
	.align		4
        /*0000*/ 	.byte	0x04, 0x2f
        /*0002*/ 	.short	(.L_3 - .L_2)
	.align		4
.L_2:
        /*0004*/ 	.word	index@(triton_poi_fused__native_batch_norm_legit_no_training_add_relu_16)
        /*0008*/ 	.word	0x0000001a


	//----- nvinfo : EIATTR_MIN_STACK_SIZE
	.align		4
.L_3:
        /*000c*/ 	.byte	0x04, 0x12
        /*000e*/ 	.short	(.L_5 - .L_4)
	.align		4
.L_4:
        /*0010*/ 	.word	index@(triton_poi_fused__native_batch_norm_legit_no_training_add_relu_16)
        /*0014*/ 	.word	0x00000000


	//----- nvinfo : EIATTR_FRAME_SIZE
	.align		4
.L_5:
        /*0018*/ 	.byte	0x04, 0x11
        /*001a*/ 	.short	(.L_7 - .L_6)
	.align		4
.L_6:
        /*001c*/ 	.word	index@(triton_poi_fused__native_batch_norm_legit_no_training_add_relu_16)
        /*0020*/ 	.word	0x00000000


	//----- nvinfo : EIATTR_MIN_STACK_SIZE
	.align		4
.L_7:
        /*0024*/ 	.byte	0x04, 0x12
        /*0026*/ 	.short	(.L_9 - .L_8)
	.align		4
.L_8:
        /*0028*/ 	.word	index@(triton_poi_fused__native_batch_norm_legit_no_training_add_relu_16)
        /*002c*/ 	.word	0x00000000
.L_9:


//--------------------- .nv.info.triton_poi_fused__native_batch_norm_legit_no_training_add_relu_16 --------------------------
	.section	.nv.info.triton_poi_fused__native_batch_norm_legit_no_training_add_relu_16,"",@"SHT_CUDA_INFO"
	.sectionflags	@""
	.align	4


	//----- nvinfo : EIATTR_CUDA_API_VERSION
	.align		4
        /*0000*/ 	.byte	0x04, 0x37
        /*0002*/ 	.short	(.L_11 - .L_10)
.L_10:
        /*0004*/ 	.word	0x0000007c


	//----- nvinfo : EIATTR_KPARAM_INFO
	.align		4
.L_11:
        /*0008*/ 	.byte	0x04, 0x17
        /*000a*/ 	.short	(.L_13 - .L_12)
.L_12:
        /*000c*/ 	.word	0x00000000
        /*0010*/ 	.short	0x000b
        /*0012*/ 	.short	0x0058
        /*0014*/ 	.byte	0x00, 0xf0, 0x11, 0x00


	//----- nvinfo : EIATTR_KPARAM_INFO
	.align		4
.L_13:
        /*0018*/ 	.byte	0x04, 0x17
        /*001a*/ 	.short	(.L_15 - .L_14)
.L_14:
        /*001c*/ 	.word	0x00000000
        /*0020*/ 	.short	0x000a
        /*0022*/ 	.short	0x0050
        /*0024*/ 	.byte	0x00, 0xf4, 0x21, 0x00


	//----- nvinfo : EIATTR_KPARAM_INFO
	.align		4
.L_15:
        /*0028*/ 	.byte	0x04, 0x17
        /*002a*/ 	.short	(.L_17 - .L_16)
.L_16:
        /*002c*/ 	.word	0x00000000
        /*0030*/ 	.short	0x0009
        /*0032*/ 	.short	0x0048
        /*0034*/ 	.byte	0x00, 0xf4, 0x21, 0x00


	//----- nvinfo : EIATTR_KPARAM_INFO
	.align		4
.L_17:
        /*0038*/ 	.byte	0x04, 0x17
        /*003a*/ 	.short	(.L_19 - .L_18)
.L_18:
        /*003c*/ 	.word	0x00000000
        /*0040*/ 	.short	0x0008
        /*0042*/ 	.short	0x0040
        /*0044*/ 	.byte	0x00, 0xf4, 0x21, 0x00


	//----- nvinfo : EIATTR_KPARAM_INFO
	.align		4
.L_19:
        /*0048*/ 	.byte	0x04, 0x17
        /*004a*/ 	.short	(.L_21 - .L_20)
.L_20:
        /*004c*/ 	.word	0x00000000
        /*0050*/ 	.short	0x0007
        /*0052*/ 	.short	0x0038
        /*0054*/ 	.byte	0x00, 0xf4, 0x21, 0x00


	//----- nvinfo : EIATTR_KPARAM_INFO
	.align		4
.L_21:
        /*0058*/ 	.byte	0x04, 0x17
        /*005a*/ 	.short	(.L_23 - .L_22)
.L_22:
        /*005c*/ 	.word	0x00000000
        /*0060*/ 	.short	0x0006
        /*0062*/ 	.short	0x0030
        /*0064*/ 	.byte	0x00, 0xf4, 0x21, 0x00


	//----- nvinfo : EIATTR_KPARAM_INFO
	.align		4
.L_23:
        /*0068*/ 	.byte	0x04, 0x17
        /*006a*/ 	.short	(.L_25 - .L_24)
.L_24:
        /*006c*/ 	.word	0x00000000
        /*0070*/ 	.short	0x0005
        /*0072*/ 	.short	0x0028
        /*0074*/ 	.byte	0x00, 0xf4, 0x21, 0x00


	//----- nvinfo : EIATTR_KPARAM_INFO
	.align		4
.L_25:
        /*0078*/ 	.byte	0x04, 0x17
        /*007a*/ 	.short	(.L_27 - .L_26)
.L_26:
        /*007c*/ 	.word	0x00000000
        /*0080*/ 	.short	0x0004
        /*0082*/ 	.short	0x0020
        /*0084*/ 	.byte	0x00, 0xf4, 0x21, 0x00


	//----- nvinfo : EIATTR_KPARAM_INFO
	.align		4
.L_27:
        /*0088*/ 	.byte	0x04, 0x17
        /*008a*/ 	.short	(.L_29 - .L_28)
.L_28:
        /*008c*/ 	.word	0x00000000
        /*0090*/ 	.short	0x0003
        /*0092*/ 	.short	0x0018
        /*0094*/ 	.byte	0x00, 0xf4, 0x21, 0x00


	//----- nvinfo : EIATTR_KPARAM_INFO
	.align		4
.L_29:
        /*0098*/ 	.byte	0x04, 0x17
        /*009a*/ 	.short	(.L_31 - .L_30)
.L_30:
        /*009c*/ 	.word	0x00000000
        /*00a0*/ 	.short	0x0002
        /*00a2*/ 	.short	0x0010
        /*00a4*/ 	.byte	0x00, 0xf4, 0x21, 0x00


	//----- nvinfo : EIATTR_KPARAM_INFO
	.align		4
.L_31:
        /*00a8*/ 	.byte	0x04, 0x17
        /*00aa*/ 	.short	(.L_33 - .L_32)
.L_32:
        /*00ac*/ 	.word	0x00000000
        /*00b0*/ 	.short	0x0001
        /*00b2*/ 	.short	0x0008
        /*00b4*/ 	.byte	0x00, 0xf4, 0x21, 0x00


	//----- nvinfo : EIATTR_KPARAM_INFO
	.align		4
.L_33:
        /*00b8*/ 	.byte	0x04, 0x17
        /*00ba*/ 	.short	(.L_35 - .L_34)
.L_34:
        /*00bc*/ 	.word	0x00000000
        /*00c0*/ 	.short	0x0000
        /*00c2*/ 	.short	0x0000
        /*00c4*/ 	.byte	0x00, 0xf4, 0x21, 0x00


	//----- nvinfo : EIATTR_SPARSE_MMA_MASK
	.align		4
.L_35:
        /*00c8*/ 	.byte	0x03, 0x50
        /*00ca*/ 	.short	0x0000


	//----- nvinfo : EIATTR_MAXREG_COUNT
	.align		4
        /*00cc*/ 	.byte	0x03, 0x1b
        /*00ce*/ 	.short	0x00ff


	//----- nvinfo : EIATTR_EXIT_INSTR_OFFSETS
	.align		4
        /*00d0*/ 	.byte	0x04, 0x1c
        /*00d2*/ 	.short	(.L_37 - .L_36)


	//   ....[0]....
.L_36:
        /*00d4*/ 	.word	0x00000570


	//----- nvinfo : EIATTR_REQNTID
	.align		4
.L_37:
        /*00d8*/ 	.byte	0x04, 0x10
        /*00da*/ 	.short	(.L_39 - .L_38)
.L_38:
        /*00dc*/ 	.word	0x00000100
        /*00e0*/ 	.word	0x00000001
        /*00e4*/ 	.word	0x00000001


	//----- nvinfo : EIATTR_CBANK_PARAM_SIZE
	.align		4
.L_39:
        /*00e8*/ 	.byte	0x03, 0x19
        /*00ea*/ 	.short	0x005c


	//----- nvinfo : EIATTR_PARAM_CBANK
	.align		4
        /*00ec*/ 	.byte	0x04, 0x0a
        /*00ee*/ 	.short	(.L_41 - .L_40)
	.align		4
.L_40:
        /*00f0*/ 	.word	index@(.nv.constant0.triton_poi_fused__native_batch_norm_legit_no_training_add_relu_16)
        /*00f4*/ 	.short	0x0210
        /*00f6*/ 	.short	0x005c


	//----- nvinfo : EIATTR_SW_WAR
	.align		4
.L_41:
        /*00f8*/ 	.byte	0x04, 0x36
        /*00fa*/ 	.short	(.L_43 - .L_42)
.L_42:
        /*00fc*/ 	.word	0x00000008
.L_43:


//--------------------- .nv.callgraph             --------------------------
	.section	.nv.callgraph,"",@"SHT_CUDA_CALLGRAPH"
	.align	4
	.sectionentsize	8
	.align		4
        /*0000*/ 	.word	0x00000000
	.align		4
        /*0004*/ 	.word	0xffffffff
	.align		4
        /*0008*/ 	.word	0x00000000
	.align		4
        /*000c*/ 	.word	0xfffffffe
	.align		4
        /*0010*/ 	.word	0x00000000
	.align		4
        /*0014*/ 	.word	0xfffffffd
	.align		4
        /*0018*/ 	.word	0x00000000
	.align		4
        /*001c*/ 	.word	0xfffffffc


//--------------------- .nv.constant4             --------------------------
	.section	.nv.constant4,"a",@progbits
	.align	8
	.align		8
.nv.constant4:
        /*0000*/ 	.dword	_$_str
	.align		8
        /*0008*/ 	.dword	_$_str_$_2


//--------------------- .text.triton_poi_fused__native_batch_norm_legit_no_training_add_relu_16 --------------------------
	.section	.text.triton_poi_fused__native_batch_norm_legit_no_training_add_relu_16,"ax",@progbits
	.align	128
        .global         triton_poi_fused__native_batch_norm_legit_no_training_add_relu_16
        .type           triton_poi_fused__native_batch_norm_legit_no_training_add_relu_16,@function
        .size           triton_poi_fused__native_batch_norm_legit_no_training_add_relu_16,(.L_x_1 - triton_poi_fused__native_batch_norm_legit_no_training_add_relu_16)
        .other          triton_poi_fused__native_batch_norm_legit_no_training_add_relu_16,@"STO_CUDA_ENTRY STV_DEFAULT"
triton_poi_fused__native_batch_norm_legit_no_training_add_relu_16:
.text.triton_poi_fused__native_batch_norm_legit_no_training_add_relu_16:
[----:B------:R-:W-:Y:S01]  /*0000*/  LDC R1, c[0x0][0x28] ;  /* 0x00000a00ff017b82 */ /* 0x000fe20000000800 */
[----:B------:R-:W1:Y:S07]  /*0010*/  S2R R0, SR_TID.X ;  /* 0x0000000000007919 */ /* 0x000e6e0000002100 */
[----:B------:R-:W2:Y:S01]  /*0020*/  LDC.64 R16, c[0x0][0x250] ;  /* 0x00009400ff107b82 */ /* 0x000ea20000000a00 */
[----:B------:R-:W-:Y:S01]  /*0030*/  ULDC.64 UR4, c[0x0][0x208] ;  /* 0x0000820000047ab9 */ /* 0x000fe20000000a00 */
[----:B------:R-:W3:Y:S06]  /*0040*/  S2R R5, SR_CTAID.X ;  /* 0x0000000000057919 */ /* 0x000eec0000002500 */
[----:B------:R-:W4:Y:S08]  /*0050*/  LDC.64 R18, c[0x0][0x248] ;  /* 0x00009200ff127b82 */ /* 0x000f300000000a00 */
[----:B------:R-:W5:Y:S08]  /*0060*/  LDC.64 R22, c[0x0][0x218] ;  /* 0x00008600ff167b82 */ /* 0x000f700000000a00 */
[----:B------:R-:W4:Y:S01]  /*0070*/  LDC.64 R8, c[0x0][0x240] ;  /* 0x00009000ff087b82 */ /* 0x000f220000000a00 */
[----:B-1----:R-:W-:-:S07]  /*0080*/  SHF.L.U32 R0, R0, 0x1, RZ ;  /* 0x0000000100007819 */ /* 0x002fce00000006ff */
[----:B------:R-:W1:Y:S01]  /*0090*/  LDC.64 R20, c[0x0][0x220] ;  /* 0x00008800ff147b82 */ /* 0x000e620000000a00 */
[----:B---3--:R-:W-:Y:S02]  /*00a0*/  SHF.R.S32.HI R3, RZ, 0x16, R5 ;  /* 0x00000016ff037819 */ /* 0x008fe40000011405 */
[----:B------:R-:W-:Y:S02]  /*00b0*/  LOP3.LUT R0, R0, 0x1fe, RZ, 0xc0, !PT ;  /* 0x000001fe00007812 */ /* 0x000fe400078ec0ff */
[----:B------:R-:W-:-:S03]  /*00c0*/  SGXT R3, R3, 0x1 ;  /* 0x000000010303781a */ /* 0x000fc60000000200 */
[----:B------:R-:W3:Y:S01]  /*00d0*/  LDC.64 R14, c[0x0][0x230] ;  /* 0x00008c00ff0e7b82 */ /* 0x000ee20000000a00 */
[----:B------:R-:W-:-:S04]  /*00e0*/  LEA R12, R5, R0, 0x9 ;  /* 0x00000000050c7211 */ /* 0x000fc800078e48ff */
[----:B------:R-:W-:-:S03]  /*00f0*/  LEA.HI R3, R3, R12, RZ, 0x6 ;  /* 0x0000000c03037211 */ /* 0x000fc600078f30ff */
[----:B------:R-:W1:Y:S01]  /*0100*/  LDC.64 R4, c[0x0][0x228] ;  /* 0x00008a00ff047b82 */ /* 0x000e620000000a00 */
[--C-:B------:R-:W-:Y:S02]  /*0110*/  SHF.R.S32.HI R13, RZ, 0x6, R3.reuse ;  /* 0x00000006ff0d7819 */ /* 0x100fe40000011403 */
[----:B------:R-:W-:-:S04]  /*0120*/  SHF.R.S32.HI R0, RZ, 0x1f, R3 ;  /* 0x0000001fff007819 */ /* 0x000fc80000011403 */
[----:B------:R-:W-:Y:S01]  /*0130*/  LEA.HI R0, R0, R13, RZ, 0x9 ;  /* 0x0000000d00007211 */ /* 0x000fe200078f48ff */
[----:B------:R-:W3:Y:S03]  /*0140*/  LDC.64 R10, c[0x0][0x238] ;  /* 0x00008e00ff0a7b82 */ /* 0x000ee60000000a00 */
[----:B------:R-:W-:-:S04]  /*0150*/  LOP3.LUT R0, R0, 0xfffffe00, RZ, 0xc0, !PT ;  /* 0xfffffe0000007812 */ /* 0x000fc800078ec0ff */
[----:B------:R-:W-:Y:S01]  /*0160*/  IADD3 R13, R13, -R0, RZ ;  /* 0x800000000d0d7210 */ /* 0x000fe20007ffe0ff */
[----:B------:R-:W3:Y:S04]  /*0170*/  LDC.64 R6, c[0x0][0x258] ;  /* 0x00009600ff067b82 */ /* 0x000ee80000000a00 */
[----:B--2---:R-:W-:-:S04]  /*0180*/  IMAD.WIDE R16, R13, 0x4, R16 ;  /* 0x000000040d107825 */ /* 0x004fc800078e0210 */
[C---:B01----:R-:W-:Y:S01]  /*0190*/  IMAD.WIDE R4, R13.reuse, 0x4, R4 ;  /* 0x000000040d047825 */ /* 0x043fe200078e0204 */
[----:B------:R-:W0:Y:S01]  /*01a0*/  LDC.64 R2, c[0x0][0x260] ;  /* 0x00009800ff027b82 */ /* 0x000e220000000a00 */
[----:B------:R-:W2:Y:S04]  /*01b0*/  LDG.E.EL R16, desc[UR4][R16.64] ;  /* 0x0000000410107981 */ /* 0x000ea8000c2e1900 */
[----:B------:R5:W2:Y:S01]  /*01c0*/  LDG.E.EL R0, desc[UR4][R4.64] ;  /* 0x0000000404007981 */ /* 0x000aa2000c2e1900 */
[----:B----4-:R-:W-:-:S04]  /*01d0*/  IMAD.WIDE R18, R13, 0x4, R18 ;  /* 0x000000040d127825 */ /* 0x010fc800078e0212 */
[C---:B------:R-:W-:Y:S02]  /*01e0*/  IMAD.WIDE R8, R12.reuse, 0x4, R8 ;  /* 0x000000040c087825 */ /* 0x040fe400078e0208 */
[----:B------:R-:W4:Y:S02]  /*01f0*/  LDG.E.EL R18, desc[UR4][R18.64] ;  /* 0x0000000412127981 */ /* 0x000f24000c2e1900 */
[C---:B------:R-:W-:Y:S02]  /*0200*/  IMAD.WIDE R20, R13.reuse, 0x4, R20 ;  /* 0x000000040d147825 */ /* 0x040fe400078e0214 */
[----:B------:R-:W4:Y:S02]  /*0210*/  LDG.E.64 R8, desc[UR4][R8.64] ;  /* 0x0000000408087981 */ /* 0x000f24000c1e1b00 */
[----:B-----5:R-:W-:Y:S02]  /*0220*/  IMAD.WIDE R4, R12, 0x4, R22 ;  /* 0x000000040c047825 */ /* 0x020fe400078e0216 */
[----:B------:R-:W5:Y:S02]  /*0230*/  LDG.E.EL R17, desc[UR4][R20.64] ;  /* 0x0000000414117981 */ /* 0x000f64000c2e1900 */
[----:B---3--:R-:W-:-:S02]  /*0240*/  IMAD.WIDE R14, R13, 0x4, R14 ;  /* 0x000000040d0e7825 */ /* 0x008fc400078e020e */
[----:B------:R-:W5:Y:S02]  /*0250*/  LDG.E.64 R4, desc[UR4][R4.64] ;  /* 0x0000000404047981 */ /* 0x000f64000c1e1b00 */
[C---:B------:R-:W-:Y:S02]  /*0260*/  IMAD.WIDE R10, R13.reuse, 0x4, R10 ;  /* 0x000000040d0a7825 */ /* 0x040fe400078e020a */
[----:B------:R-:W3:Y:S02]  /*0270*/  LDG.E.EL R14, desc[UR4][R14.64] ;  /* 0x000000040e0e7981 */ /* 0x000ee4000c2e1900 */
[C---:B------:R-:W-:Y:S02]  /*0280*/  IMAD.WIDE R6, R13.reuse, 0x4, R6 ;  /* 0x000000040d067825 */ /* 0x040fe400078e0206 */
[----:B------:R-:W3:Y:S02]  /*0290*/  LDG.E.EL R11, desc[UR4][R10.64] ;  /* 0x000000040a0b7981 */ /* 0x000ee4000c2e1900 */
[----:B0-----:R-:W-:-:S02]  /*02a0*/  IMAD.WIDE R2, R13, 0x4, R2 ;  /* 0x000000040d027825 */ /* 0x001fc400078e0202 */
[----:B------:R0:W3:Y:S04]  /*02b0*/  LDG.E.EL R6, desc[UR4][R6.64] ;  /* 0x0000000406067981 */ /* 0x0000e8000c2e1900 */
[----:B------:R1:W3:Y:S01]  /*02c0*/  LDG.E.EL R13, desc[UR4][R2.64] ;  /* 0x00000004020d7981 */ /* 0x0002e2000c2e1900 */
[----:B0-----:R-:W-:Y:S01]  /*02d0*/  HFMA2.MMA R7, -RZ, RZ, 1.625, 0 ;  /* 0x3e800000ff077435 */ /* 0x001fe200000001ff */
[----:B-1----:R-:W0:Y:S02]  /*02e0*/  LDC.64 R2, c[0x0][0x210] ;  /* 0x00008400ff027b82 */ /* 0x002e240000000a00 */
[----:B0-----:R-:W-:-:S04]  /*02f0*/  IMAD.WIDE R2, R12, 0x4, R2 ;  /* 0x000000040c027825 */ /* 0x001fc800078e0202 */
[----:B--2---:R-:W-:Y:S01]  /*0300*/  FADD R16, R16, 9.9999997473787516356e-06 ;  /* 0x3727c5ac10107421 */ /* 0x004fe20000000000 */
[----:B------:R-:W-:-:S03]  /*0310*/  FADD R0, R0, 9.9999997473787516356e-06 ;  /* 0x3727c5ac00007421 */ /* 0x000fc60000000000 */
[----:B------:R-:W0:Y:S08]  /*0320*/  MUFU.SQRT R20, R16 ;  /* 0x0000001000147308 */ /* 0x000e300000002000 */
[----:B------:R-:W1:Y:S01]  /*0330*/  MUFU.SQRT R19, R0 ;  /* 0x0000000000137308 */ /* 0x000e620000002000 */
[C---:B0-----:R-:W-:Y:S02]  /*0340*/  FSETP.GT.AND P1, PT, R20.reuse, 8.50705917302346158658e+37, PT ;  /* 0x7e8000001400780b */ /* 0x041fe40003f24000 */
[----:B------:R-:W-:-:S02]  /*0350*/  FSETP.GEU.AND P3, PT, R20, 1.175494350822287508e-38, PT ;  /* 0x008000001400780b */ /* 0x000fc40003f6e000 */
[C---:B-1----:R-:W-:Y:S02]  /*0360*/  FSETP.GT.AND P0, PT, R19.reuse, 8.50705917302346158658e+37, PT ;  /* 0x7e8000001300780b */ /* 0x042fe40003f04000 */
[----:B------:R-:W-:-:S07]  /*0370*/  FSETP.GEU.AND P2, PT, R19, 1.175494350822287508e-38, PT ;  /* 0x008000001300780b */ /* 0x000fce0003f4e000 */
[----:B------:R-:W-:-:S04]  /*0380*/  @P1 FMUL R20, R20, 0.25 ;  /* 0x3e80000014141820 */ /* 0x000fc80000400000 */
[----:B------:R-:W-:Y:S01]  /*0390*/  @!P3 FMUL R20, R20, 16777216 ;  /* 0x4b8000001414b820 */ /* 0x000fe20000400000 */
[----:B------:R-:W-:-:S04]  /*03a0*/  @P0 FMUL R19, R19, 0.25 ;  /* 0x3e80000013130820 */ /* 0x000fc80000400000 */
[----:B------:R-:W-:Y:S01]  /*03b0*/  @!P2 FMUL R19, R19, 16777216 ;  /* 0x4b8000001313a820 */ /* 0x000fe20000400000 */
[----:B------:R-:W0:Y:S01]  /*03c0*/  MUFU.RCP R20, R20 ;  /* 0x0000001400147308 */ /* 0x000e220000001000 */
[----:B------:R-:W-:-:S07]  /*03d0*/  FSEL R0, R7, 1, P0 ;  /* 0x3f80000007007808 */ /* 0x000fce0000000000 */
[----:B------:R-:W1:Y:S01]  /*03e0*/  MUFU.RCP R19, R19 ;  /* 0x0000001300137308 */ /* 0x000e620000001000 */
[----:B------:R-:W-:Y:S01]  /*03f0*/  FSEL R7, R7, 1, P1 ;  /* 0x3f80000007077808 */ /* 0x000fe20000800000 */
[----:B------:R-:W-:-:S04]  /*0400*/  @!P2 FMUL R0, R0, 16777216 ;  /* 0x4b8000000000a820 */ /* 0x000fc80000400000 */
[----:B------:R-:W-:Y:S01]  /*0410*/  @!P3 FMUL R7, R7, 16777216 ;  /* 0x4b8000000707b820 */ /* 0x000fe20000400000 */
[--C-:B-----5:R-:W-:Y:S01]  /*0420*/  FADD R15, R4, -R17.reuse ;  /* 0x80000011040f7221 */ /* 0x120fe20000000000 */
[--C-:B----4-:R-:W-:Y:S02]  /*0430*/  FADD R8, R8, -R18.reuse ;  /* 0x8000001208087221 */ /* 0x110fe40000000000 */
[----:B0-----:R-:W-:Y:S01]  /*0440*/  FMUL R7, R20, R7 ;  /* 0x0000000714077220 */ /* 0x001fe20000400000 */
[----:B------:R-:W-:Y:S01]  /*0450*/  FADD R5, R5, -R17 ;  /* 0x8000001105057221 */ /* 0x000fe20000000000 */
[----:B------:R-:W-:Y:S01]  /*0460*/  FADD R18, R9, -R18 ;  /* 0x8000001209127221 */ /* 0x000fe20000000000 */
[----:B-1----:R-:W-:Y:S01]  /*0470*/  FMUL R0, R19, R0 ;  /* 0x0000000013007220 */ /* 0x002fe20000400000 */
[C---:B------:R-:W-:Y:S02]  /*0480*/  FMUL R8, R7.reuse, R8 ;  /* 0x0000000807087220 */ /* 0x040fe40000400000 */
[----:B------:R-:W-:Y:S01]  /*0490*/  FMUL R18, R7, R18 ;  /* 0x0000001207127220 */ /* 0x000fe20000400000 */
[C---:B------:R-:W-:Y:S01]  /*04a0*/  FMUL R15, R0.reuse, R15 ;  /* 0x0000000f000f7220 */ /* 0x040fe20000400000 */
[----:B------:R-:W-:Y:S01]  /*04b0*/  FMUL R0, R0, R5 ;  /* 0x0000000500007220 */ /* 0x000fe20000400000 */
[----:B---3--:R-:W-:-:S02]  /*04c0*/  FFMA R8, R6, R8, R13 ;  /* 0x0000000806087223 */ /* 0x008fc4000000000d */
[C-C-:B------:R-:W-:Y:S01]  /*04d0*/  FFMA R15, R14.reuse, R15, R11.reuse ;  /* 0x0000000f0e0f7223 */ /* 0x140fe2000000000b */
[----:B------:R-:W-:Y:S01]  /*04e0*/  FFMA R11, R14, R0, R11 ;  /* 0x000000000e0b7223 */ /* 0x000fe2000000000b */
[----:B------:R-:W-:-:S03]  /*04f0*/  FFMA R18, R6, R18, R13 ;  /* 0x0000001206127223 */ /* 0x000fc6000000000d */
[----:B------:R-:W-:Y:S01]  /*0500*/  FSETP.GEU.AND P0, PT, R15, -R8, PT ;  /* 0x800000080f00720b */ /* 0x000fe20003f0e000 */
[----:B------:R-:W-:Y:S01]  /*0510*/  FADD R8, R8, R15 ;  /* 0x0000000f08087221 */ /* 0x000fe20000000000 */
[----:B------:R-:W-:Y:S01]  /*0520*/  FADD R0, R18, R11 ;  /* 0x0000000b12007221 */ /* 0x000fe20000000000 */
[----:B------:R-:W-:-:S03]  /*0530*/  FSETP.GEU.AND P1, PT, R11, -R18, PT ;  /* 0x800000120b00720b */ /* 0x000fc60003f2e000 */
[----:B------:R-:W-:Y:S02]  /*0540*/  FSEL R8, R8, RZ, P0 ;  /* 0x000000ff08087208 */ /* 0x000fe40000000000 */
[----:B------:R-:W-:-:S05]  /*0550*/  FSEL R9, R0, RZ, P1 ;  /* 0x000000ff00097208 */ /* 0x000fca0000800000 */
[----:B------:R-:W-:Y:S01]  /*0560*/  STG.E.64 desc[UR4][R2.64], R8 ;  /* 0x0000000802007986 */ /* 0x000fe2000c101b04 */
[----:B------:R-:W-:Y:S05]  /*0570*/  EXIT ;  /* 0x000000000000794d */ /* 0x000fea0003800000 */
.L_x_0:
[----:B------:R-:W-:-:S00]  /*0580*/  BRA `(.L_x_0) ;  /* 0xfffffffc00fc7947 */ /* 0x000fc0000383ffff */
[----:B------:R-:W-:-:S00]  /*0590*/  NOP ;  /* 0x0000000000007918 */ /* 0x000fc00000000000 */
        /* <DEDUP_REMOVED lines=14> */
.L_x_1:


//--------------------- .nv.global.init           --------------------------
	.section	.nv.global.init,"aw",@progbits
.nv.global.init:
	.type		_$_str,@object
	.size		_$_str,(_$_str_$_2 - _$_str)
_$_str:
        /*0000*/ 	.byte	0x5f, 0x5f, 0x43, 0x55, 0x44, 0x41, 0x5f, 0x46, 0x54, 0x5a, 0x00
	.type		_$_str_$_2,@object
	.size		_$_str_$_2,(.L_1 - _$_str_$_2)
_$_str_$_2:
        /*000b*/ 	.byte	0x5f, 0x5f, 0x43, 0x55, 0x44, 0x41, 0x5f, 0x50, 0x52, 0x45, 0x43, 0x5f, 0x53, 0x51, 0x52, 0x54
        /*001b*/ 	.byte	0x00
.L_1:


//--------------------- .nv.constant0.triton_poi_fused__native_batch_norm_legit_no_training_add_relu_16 --------------------------
	.section	.nv.constant0.triton_poi_fused__native_batch_norm_legit_no_training_add_relu_16,"a",@progbits
	.sectionflags	@""
	.align	4
.nv.constant0.triton_poi_fused__native_batch_norm_legit_no_training_add_relu_16:
	.zero		620
